	.headerflags	@"EF_CUDA_TEXMODE_UNIFIED EF_CUDA_64BIT_ADDRESS EF_CUDA_ACCELERATORS EF_CUDA_SM90 EF_CUDA_VIRTUAL_SM(EF_CUDA_SM90)"
	.elftype	@"ET_EXEC"


//--------------------- .nv.info                  --------------------------
	.section	.nv.info,"",@"SHT_CUDA_INFO"
	.align	4


	//----- nvinfo : EIATTR_REGCOUNT
	.align		4
        /*0000*/ 	.byte	0x04, 0x2f
        /*0002*/ 	.short	(.L_1 - .L_0)
	.align		4
.L_0:
        /*0004*/ 	.word	index@(triton_poi_fused__to_copy_arange_clamp_mul_sub_13)
        /*0008*/ 	.word	0x00000008


	//----- nvinfo : EIATTR_MIN_STACK_SIZE
	.align		4
.L_1:
        /*000c*/ 	.byte	0x04, 0x12
        /*000e*/ 	.short	(.L_3 - .L_2)
	.align		4
.L_2:
        /*0010*/ 	.word	index@(triton_poi_fused__to_copy_arange_clamp_mul_sub_13)
        /*0014*/ 	.word	0x00000000


	//----- nvinfo : EIATTR_FRAME_SIZE
	.align		4
.L_3:
        /*0018*/ 	.byte	0x04, 0x11
        /*001a*/ 	.short	(.L_5 - .L_4)
	.align		4
.L_4:
        /*001c*/ 	.word	index@(triton_poi_fused__to_copy_arange_clamp_mul_sub_13)
        /*0020*/ 	.word	0x00000000


	//----- nvinfo : EIATTR_MIN_STACK_SIZE
	.align		4
.L_5:
        /*0024*/ 	.byte	0x04, 0x12
        /*0026*/ 	.short	(.L_7 - .L_6)
	.align		4
.L_6:
        /*0028*/ 	.word	index@(triton_poi_fused__to_copy_arange_clamp_mul_sub_13)
        /*002c*/ 	.word	0x00000000
.L_7:


//--------------------- .nv.info.triton_poi_fused__to_copy_arange_clamp_mul_sub_13 --------------------------
	.section	.nv.info.triton_poi_fused__to_copy_arange_clamp_mul_sub_13,"",@"SHT_CUDA_INFO"
	.sectionflags	@""
	.align	4


	//----- nvinfo : EIATTR_CUDA_API_VERSION
	.align		4
        /*0000*/ 	.byte	0x04, 0x37
        /*0002*/ 	.short	(.L_9 - .L_8)
.L_8:
        /*0004*/ 	.word	0x0000007c


	//----- nvinfo : EIATTR_KPARAM_INFO
	.align		4
.L_9:
        /*0008*/ 	.byte	0x04, 0x17
        /*000a*/ 	.short	(.L_11 - .L_10)
.L_10:
        /*000c*/ 	.word	0x00000000
        /*0010*/ 	.short	0x0001
        /*0012*/ 	.short	0x0008
        /*0014*/ 	.byte	0x00, 0xf0, 0x11, 0x00


	//----- nvinfo : EIATTR_KPARAM_INFO
	.align		4
.L_11:
        /*0018*/ 	.byte	0x04, 0x17
        /*001a*/ 	.short	(.L_13 - .L_12)
.L_12:
        /*001c*/ 	.word	0x00000000
        /*0020*/ 	.short	0x0000
        /*0022*/ 	.short	0x0000
        /*0024*/ 	.byte	0x00, 0xf4, 0x21, 0x00


	//----- nvinfo : EIATTR_SPARSE_MMA_MASK
	.align		4
.L_13:
        /*0028*/ 	.byte	0x03, 0x50
        /*002a*/ 	.short	0x0000


	//----- nvinfo : EIATTR_MAXREG_COUNT
	.align		4
        /*002c*/ 	.byte	0x03, 0x1b
        /*002e*/ 	.short	0x00ff


	//----- nvinfo : EIATTR_EXIT_INSTR_OFFSETS
	.align		4
        /*0030*/ 	.byte	0x04, 0x1c
        /*0032*/ 	.short	(.L_15 - .L_14)


	//   ....[0]....
.L_14:
        /*0034*/ 	.word	0x00000090


	//   ....[1]....
        /*0038*/ 	.word	0x000000c0


	//----- nvinfo : EIATTR_REQNTID
	.align		4
.L_15:
        /*003c*/ 	.byte	0x04, 0x10
        /*003e*/ 	.short	(.L_17 - .L_16)
.L_16:
        /*0040*/ 	.word	0x00000020
        /*0044*/ 	.word	0x00000001
        /*0048*/ 	.word	0x00000001


	//----- nvinfo : EIATTR_CBANK_PARAM_SIZE
	.align		4
.L_17:
        /*004c*/ 	.byte	0x03, 0x19
        /*004e*/ 	.short	0x000c


	//----- nvinfo : EIATTR_PARAM_CBANK
	.align		4
        /*0050*/ 	.byte	0x04, 0x0a
        /*0052*/ 	.short	(.L_19 - .L_18)
	.align		4
.L_18:
        /*0054*/ 	.word	index@(.nv.constant0.triton_poi_fused__to_copy_arange_clamp_mul_sub_13)
        /*0058*/ 	.short	0x0210
        /*005a*/ 	.short	0x000c


	//----- nvinfo : EIATTR_SW_WAR
	.align		4
.L_19:
        /*005c*/ 	.byte	0x04, 0x36
        /*005e*/ 	.short	(.L_21 - .L_20)
.L_20:
        /*0060*/ 	.word	0x00000008
.L_21:


//--------------------- .nv.callgraph             --------------------------
	.section	.nv.callgraph,"",@"SHT_CUDA_CALLGRAPH"
	.align	4
	.sectionentsize	8
	.align		4
        /*0000*/ 	.word	0x00000000
	.align		4
        /*0004*/ 	.word	0xffffffff
	.align		4
        /*0008*/ 	.word	0x00000000
	.align		4
        /*000c*/ 	.word	0xfffffffe
	.align		4
        /*0010*/ 	.word	0x00000000
	.align		4
        /*0014*/ 	.word	0xfffffffd
	.align		4
        /*0018*/ 	.word	0x00000000
	.align		4
        /*001c*/ 	.word	0xfffffffc


//--------------------- .text.triton_poi_fused__to_copy_arange_clamp_mul_sub_13 --------------------------
	.section	.text.triton_poi_fused__to_copy_arange_clamp_mul_sub_13,"ax",@progbits
	.align	128
        .global         triton_poi_fused__to_copy_arange_clamp_mul_sub_13
        .type           triton_poi_fused__to_copy_arange_clamp_mul_sub_13,@function
        .size           triton_poi_fused__to_copy_arange_clamp_mul_sub_13,(.L_x_1 - triton_poi_fused__to_copy_arange_clamp_mul_sub_13)
        .other          triton_poi_fused__to_copy_arange_clamp_mul_sub_13,@"STO_CUDA_ENTRY STV_DEFAULT"
triton_poi_fused__to_copy_arange_clamp_mul_sub_13:
.text.triton_poi_fused__to_copy_arange_clamp_mul_sub_13:
[----:B------:R-:W0:Y:S02]  /*0000*/  LDC R1, c[0x0][0x28] ;  /* 0x00000a00ff017b82 */ /* 0x000e240000000800 */
[----:B------:R-:W1:Y:S01]  /*0010*/  S2R R4, SR_TID.X ;  /* 0x0000000000047919 */ /* 0x000e620000002100 */
[----:B------:R-:W2:Y:S01]  /*0020*/  LDC.64 R2, c[0x0][0x210] ;  /* 0x00008400ff027b82 */ /* 0x000ea20000000a00 */
[----:B------:R-:W3:Y:S01]  /*0030*/  S2R R5, SR_CTAID.X ;  /* 0x0000000000057919 */ /* 0x000ee20000002500 */
[C---:B-1----:R-:W-:Y:S02]  /*0040*/  LOP3.LUT R0, R4.reuse, 0x3, RZ, 0xc0, !PT ;  /* 0x0000000304007812 */ /* 0x042fe400078ec0ff */
[----:B------:R-:W-:-:S03]  /*0050*/  LOP3.LUT P0, RZ, R4, 0x1c, RZ, 0xc0, !PT ;  /* 0x0000001c04ff7812 */ /* 0x000fc6000780c0ff */
[----:B---3--:R-:W-:-:S04]  /*0060*/  IMAD R5, R5, 0x4, R0 ;  /* 0x0000000405057824 */ /* 0x008fc800078e0200 */
[C---:B--2---:R-:W-:Y:S01]  /*0070*/  IMAD.WIDE R2, R5.reuse, 0x4, R2 ;  /* 0x0000000405027825 */ /* 0x044fe200078e0202 */
[----:B------:R-:W-:-:S13]  /*0080*/  ISETP.LT.AND P0, PT, R5, 0x4, !P0 ;  /* 0x000000040500780c */ /* 0x000fda0004701270 */
[----:B------:R-:W-:Y:S05]  /*0090*/  @!P0 EXIT ;  /* 0x000000000000894d */ /* 0x000fea0003800000 */
[----:B------:R-:W-:Y:S02]  /*00a0*/  ULDC.64 UR4, c[0x0][0x208] ;  /* 0x0000820000047ab9 */ /* 0x000fe40000000a00 */
[----:B------:R-:W-:Y:S01]  /*00b0*/  STG.E desc[UR4][R2.64], RZ ;  /* 0x000000ff02007986 */ /* 0x000fe2000c101904 */
[----:B------:R-:W-:Y:S05]  /*00c0*/  EXIT ;  /* 0x000000000000794d */ /* 0x000fea0003800000 */
.L_x_0:
[----:B------:R-:W-:-:S00]  /*00d0*/  BRA `(.L_x_0) ;  /* 0xfffffffc00fc7947 */ /* 0x000fc0000383ffff */
[----:B------:R-:W-:-:S00]  /*00e0*/  NOP ;  /* 0x0000000000007918 */ /* 0x000fc00000000000 */
        /* <DEDUP_REMOVED lines=9> */
.L_x_1:


//--------------------- .nv.constant0.triton_poi_fused__to_copy_arange_clamp_mul_sub_13 --------------------------
	.section	.nv.constant0.triton_poi_fused__to_copy_arange_clamp_mul_sub_13,"a",@progbits
	.sectionflags	@""
	.align	4
.nv.constant0.triton_poi_fused__to_copy_arange_clamp_mul_sub_13:
	.zero		540
